//
// Generated by NVIDIA NVVM Compiler
//
// Compiler Build ID: CL-36424714
// Cuda compilation tools, release 13.0, V13.0.88
// Based on NVVM 20.0.0
//

.version 9.0
.target sm_100
.address_size 64

	// .globl	_Z14cuda_hello_onev
.extern .func  (.param .b32 func_retval0) vprintf
(
	.param .b64 vprintf_param_0,
	.param .b64 vprintf_param_1
)
;
.global .align 1 .b8 $str[24] = {72, 101, 108, 108, 111, 32, 87, 111, 114, 108, 100, 32, 102, 114, 111, 109, 32, 71, 80, 85, 32, 33, 10};

.visible .entry _Z14cuda_hello_onev()
{
	.reg .b32 	%r<3>;
	.reg .b64 	%rd<3>;

	mov.u64 	%rd1, $str;
	cvta.global.u64 	%rd2, %rd1;
	{ // callseq 0, 0
	.param .b64 param0;
	st.param.b64 	[param0], %rd2;
	.param .b64 param1;
	st.param.b64 	[param1], 0;
	.param .b32 retval0;
	call.uni (retval0), 
	vprintf, 
	(
	param0, 
	param1
	);
	ld.param.b32 	%r1, [retval0];
	} // callseq 0
	ret;

}


// ===== COMPILED SASS (sm_100) =====

	.target	sm_100

	.elftype	@"ET_EXEC"


//--------------------- .note.nv.tkinfo           --------------------------
	.section	.note.nv.tkinfo,"",@"SHT_NOTE"
	.sectionflags	@"SHF_NOTE_NV_TKINFO"
	.tkinfo
        /*0018*/ 	.word	0x00000002
        /*0030*/ 	.string	""
        /*0030*/ 	.string	"ptxas"
        /*0030*/ 	.string	"Cuda compilation tools, release 13.0, V13.0.88"
        /*0030*/ 	.string	"Build cuda_13.0.r13.0/compiler.36424714_0"
        /*0030*/ 	.string	"-arch sm_100 -m 64 "



//--------------------- .note.nv.cuinfo           --------------------------
	.section	.note.nv.cuinfo,"",@"SHT_NOTE"
	.sectionflags	@"SHF_NOTE_NV_CUINFO"
        /*0018*/ 	.short	0x0002
        /*001a*/ 	.short	0x0064
        /*001c*/ 	.short	0x0082
	.zero		2


//--------------------- .nv.info                  --------------------------
	.section	.nv.info,"",@"SHT_CUDA_INFO"
	.align	4


	//----- nvinfo : EIATTR_REGCOUNT
	.align		4
        /*0000*/ 	.byte	0x04, 0x2f
        /*0002*/ 	.short	(.L_2 - .L_1)
	.align		4
.L_1:
        /*0004*/ 	.word	index@(_Z14cuda_hello_onev)
        /*0008*/ 	.word	0x00000018


	//----- nvinfo : EIATTR_FRAME_SIZE
	.align		4
.L_2:
        /*000c*/ 	.byte	0x04, 0x11
        /*000e*/ 	.short	(.L_4 - .L_3)
	.align		4
.L_3:
        /*0010*/ 	.word	index@(_Z14cuda_hello_onev)
        /*0014*/ 	.word	0x00000000


	//----- nvinfo : EIATTR_MIN_STACK_SIZE
	.align		4
.L_4:
        /*0018*/ 	.byte	0x04, 0x12
        /*001a*/ 	.short	(.L_6 - .L_5)
	.align		4
.L_5:
        /*001c*/ 	.word	index@(_Z14cuda_hello_onev)
        /*0020*/ 	.word	0x00000000
.L_6:


//--------------------- .nv.compat                --------------------------
	.section	.nv.compat,"",@"SHT_CUDA_COMPAT_INFO"
	.align	4
        /*0000*/ 	.byte	0x02, 0x09, 0x00, 0x00, 0x02, 0x02, 0x01, 0x00, 0x02, 0x05, 0x05, 0x00, 0x03, 0x07, 0x01, 0x01
        /*0010*/ 	.byte	0x02, 0x03, 0x00, 0x00, 0x02, 0x06, 0x01, 0x00, 0x04, 0x0b, 0x08, 0x00, 0x09, 0x00, 0x00, 0x00
        /*0020*/ 	.byte	0x00, 0x00, 0x00, 0x00


//--------------------- .nv.info._Z14cuda_hello_onev --------------------------
	.section	.nv.info._Z14cuda_hello_onev,"",@"SHT_CUDA_INFO"
	.sectionflags	@""
	.align	4


	//----- nvinfo : EIATTR_CUDA_API_VERSION
	.align		4
        /*0000*/ 	.byte	0x04, 0x37
        /*0002*/ 	.short	(.L_8 - .L_7)
.L_7:
        /*0004*/ 	.word	0x00000082


	//----- nvinfo : EIATTR_SPARSE_MMA_MASK
	.align		4
.L_8:
        /*0008*/ 	.byte	0x03, 0x50
        /*000a*/ 	.short	0x0000


	//----- nvinfo : EIATTR_MAXREG_COUNT
	.align		4
        /*000c*/ 	.byte	0x03, 0x1b
        /*000e*/ 	.short	0x00ff


	//----- nvinfo : EIATTR_EXTERNS
	.align		4
        /*0010*/ 	.byte	0x04, 0x0f
        /*0012*/ 	.short	(.L_10 - .L_9)


	//   ....[0]....
	.align		4
.L_9:
        /*0014*/ 	.word	index@(vprintf)


	//----- nvinfo : EIATTR_MERCURY_ISA_VERSION
	.align		4
.L_10:
        /*0018*/ 	.byte	0x03, 0x5f
        /*001a*/ 	.short	0x0101


	//----- nvinfo : EIATTR_VRC_CTA_INIT_COUNT
	.align		4
        /*001c*/ 	.byte	0x02, 0x4a
	.zero		1
	.zero		1


	//----- nvinfo : EIATTR_SYSCALL_OFFSETS
	.align		4
        /*0020*/ 	.byte	0x04, 0x46
        /*0022*/ 	.short	(.L_12 - .L_11)


	//   ....[0]....
.L_11:
        /*0024*/ 	.word	0x00000080


	//----- nvinfo : EIATTR_EXIT_INSTR_OFFSETS
	.align		4
.L_12:
        /*0028*/ 	.byte	0x04, 0x1c
        /*002a*/ 	.short	(.L_14 - .L_13)


	//   ....[0]....
.L_13:
        /*002c*/ 	.word	0x00000090


	//----- nvinfo : EIATTR_SW_WAR
	.align		4
.L_14:
        /*0030*/ 	.byte	0x04, 0x36
        /*0032*/ 	.short	(.L_16 - .L_15)
.L_15:
        /*0034*/ 	.word	0x00000008
.L_16:


//--------------------- .nv.callgraph             --------------------------
	.section	.nv.callgraph,"",@"SHT_CUDA_CALLGRAPH"
	.align	4
	.sectionentsize	8
	.align		4
        /*0000*/ 	.word	0x00000000
	.align		4
        /*0004*/ 	.word	0xffffffff
	.align		4
        /*0008*/ 	.word	index@(_Z14cuda_hello_onev)
	.align		4
        /*000c*/ 	.word	index@(vprintf)
	.align		4
        /*0010*/ 	.word	0x00000000
	.align		4
        /*0014*/ 	.word	0xfffffffe
	.align		4
        /*0018*/ 	.word	0x00000000
	.align		4
        /*001c*/ 	.word	0xfffffffd
	.align		4
        /*0020*/ 	.word	0x00000000
	.align		4
        /*0024*/ 	.word	0xfffffffc


//--------------------- .nv.constant4             --------------------------
	.section	.nv.constant4,"a",@progbits
	.align	8
	.align		8
.nv.constant4:
        /*0000*/ 	.dword	vprintf
	.align		8
        /*0008*/ 	.dword	$str


//--------------------- .text._Z14cuda_hello_onev --------------------------
	.section	.text._Z14cuda_hello_onev,"ax",@progbits
	.align	128
        .global         _Z14cuda_hello_onev
        .type           _Z14cuda_hello_onev,@function
        .size           _Z14cuda_hello_onev,(.L_x_2 - _Z14cuda_hello_onev)
        .other          _Z14cuda_hello_onev,@"STO_CUDA_ENTRY STV_DEFAULT"
_Z14cuda_hello_onev:
.text._Z14cuda_hello_onev:
[----:B------:R-:W0:Y:S01]  /*0000*/  LDC R1, c[0x0][0x37c] ;  /* 0x0000df00ff017b82 */ /* 0x000e220000000800 */
[----:B------:R-:W-:Y:S01]  /*0010*/  MOV R0, 0x0 ;  /* 0x0000000000007802 */ /* 0x000fe20000000f00 */
[----:B------:R-:W1:Y:S01]  /*0020*/  LDCU.64 UR4, c[0x4][0x8] ;  /* 0x01000100ff0477ac */ /* 0x000e620008000a00 */
[----:B------:R-:W-:-:S05]  /*0030*/  CS2R R6, SRZ ;  /* 0x0000000000067805 */ /* 0x000fca000001ff00 */
[----:B------:R2:W3:Y:S01]  /*0040*/  LDC.64 R2, c[0x4][R0] ;  /* 0x0100000000027b82 */ /* 0x0004e20000000a00 */
[----:B-1----:R-:W-:Y:S02]  /*0050*/  IMAD.U32 R4, RZ, RZ, UR4 ;  /* 0x00000004ff047e24 */ /* 0x002fe4000f8e00ff */
[----:B--2---:R-:W-:-:S07]  /*0060*/  IMAD.U32 R5, RZ, RZ, UR5 ;  /* 0x00000005ff057e24 */ /* 0x004fce000f8e00ff */
[----:B------:R-:W-:-:S07]  /*0070*/  LEPC R20, `(.L_x_0) ;  /* 0x000000001014794e */ /* 0x000fce0000000000 */
[----:B0--3--:R-:W-:Y:S05]  /*0080*/  CALL.ABS.NOINC R2 ;  /* 0x0000000002007343 */ /* 0x009fea0003c00000 */
.L_x_0:
[----:B------:R-:W-:Y:S05]  /*0090*/  EXIT ;  /* 0x000000000000794d */ /* 0x000fea0003800000 */
.L_x_1:
[----:B------:R-:W-:-:S00]  /*00a0*/  BRA `(.L_x_1) ;  /* 0xfffffffc00fc7947 */ /* 0x000fc0000383ffff */
[----:B------:R-:W-:-:S00]  /*00b0*/  NOP ;  /* 0x0000000000007918 */ /* 0x000fc00000000000 */
        /* <DEDUP_REMOVED lines=12> */
.L_x_2:


//--------------------- .nv.global.init           --------------------------
	.section	.nv.global.init,"aw",@progbits
.nv.global.init:
	.type		$str,@object
	.size		$str,(.L_0 - $str)
$str:
        /*0000*/ 	.byte	0x48, 0x65, 0x6c, 0x6c, 0x6f, 0x20, 0x57, 0x6f, 0x72, 0x6c, 0x64, 0x20, 0x66, 0x72, 0x6f, 0x6d
        /*0010*/ 	.byte	0x20, 0x47, 0x50, 0x55, 0x20, 0x21, 0x0a, 0x00
.L_0:


//--------------------- .nv.shared.reserved.0     --------------------------
	.section	.nv.shared.reserved.0,"aw",@nobits
	.weak		__nv_reservedSMEM_offset_0_alias
	.size		__nv_reservedSMEM_offset_0_alias, 0, 64
	.other		__nv_reservedSMEM_offset_0_alias,@"STO_CUDA_RESERVED_SHARED STV_DEFAULT"
__nv_reservedSMEM_offset_0_alias:
	.zero		0
	.zero		64


//--------------------- .nv.constant0._Z14cuda_hello_onev --------------------------
	.section	.nv.constant0._Z14cuda_hello_onev,"a",@progbits
	.sectionflags	@""
	.align	4
.nv.constant0._Z14cuda_hello_onev:
	.zero		896


//--------------------- SYMBOLS --------------------------

	.type		.nv.reservedSmem.offset0,@object
	.size		.nv.reservedSmem.offset0,0x4
	.type		vprintf,@function
